//
// Generated by NVIDIA NVVM Compiler
//
// Compiler Build ID: CL-36424714
// Cuda compilation tools, release 13.0, V13.0.88
// Based on NVVM 20.0.0
//

.version 9.0
.target sm_100
.address_size 64

	// .globl	_Z20MatirxMultiplyKernelPKfS0_Pfii
// _ZZ20MatirxMultiplyKernelPKfS0_PfiiE2sM has been demoted
// _ZZ20MatirxMultiplyKernelPKfS0_PfiiE2sN has been demoted

.visible .entry _Z20MatirxMultiplyKernelPKfS0_Pfii(
	.param .u64 .ptr .align 1 _Z20MatirxMultiplyKernelPKfS0_Pfii_param_0,
	.param .u64 .ptr .align 1 _Z20MatirxMultiplyKernelPKfS0_Pfii_param_1,
	.param .u64 .ptr .align 1 _Z20MatirxMultiplyKernelPKfS0_Pfii_param_2,
	.param .u32 _Z20MatirxMultiplyKernelPKfS0_Pfii_param_3,
	.param .u32 _Z20MatirxMultiplyKernelPKfS0_Pfii_param_4
)
{
	.reg .pred 	%p<13>;
	.reg .b32 	%r<67>;
	.reg .b32 	%f<121>;
	.reg .b64 	%rd<13>;
	// demoted variable
	.shared .align 4 .b8 _ZZ20MatirxMultiplyKernelPKfS0_PfiiE2sM[4096];
	// demoted variable
	.shared .align 4 .b8 _ZZ20MatirxMultiplyKernelPKfS0_PfiiE2sN[4096];
	ld.param.u64 	%rd3, [_Z20MatirxMultiplyKernelPKfS0_Pfii_param_0];
	ld.param.u64 	%rd4, [_Z20MatirxMultiplyKernelPKfS0_Pfii_param_1];
	ld.param.u64 	%rd5, [_Z20MatirxMultiplyKernelPKfS0_Pfii_param_2];
	ld.param.u32 	%r33, [_Z20MatirxMultiplyKernelPKfS0_Pfii_param_3];
	ld.param.u32 	%r34, [_Z20MatirxMultiplyKernelPKfS0_Pfii_param_4];
	mov.u32 	%r35, %ctaid.x;
	mov.u32 	%r36, %ctaid.y;
	mov.u32 	%r1, %tid.x;
	mov.u32 	%r2, %tid.y;
	mad.lo.s32 	%r3, %r34, %r35, %r1;
	mad.lo.s32 	%r4, %r34, %r36, %r2;
	div.s32 	%r5, %r33, %r34;
	setp.lt.s32 	%p1, %r5, 1;
	mov.f32 	%f119, 0f00000000;
	@%p1 bra 	$L__BB0_17;
	mad.lo.s32 	%r6, %r4, %r33, %r1;
	shl.b32 	%r38, %r2, 7;
	mov.u32 	%r39, _ZZ20MatirxMultiplyKernelPKfS0_PfiiE2sM;
	add.s32 	%r7, %r39, %r38;
	shl.b32 	%r40, %r1, 2;
	add.s32 	%r8, %r7, %r40;
	mov.u32 	%r41, _ZZ20MatirxMultiplyKernelPKfS0_PfiiE2sN;
	add.s32 	%r10, %r41, %r40;
	add.s32 	%r9, %r10, %r38;
	and.b32  	%r11, %r34, 15;
	and.b32  	%r12, %r34, 7;
	and.b32  	%r13, %r34, 2147483632;
	and.b32  	%r14, %r34, 3;
	neg.s32 	%r15, %r13;
	add.s32 	%r16, %r7, 32;
	add.s32 	%r17, %r10, 1024;
	cvta.to.global.u64 	%rd1, %rd3;
	cvta.to.global.u64 	%rd2, %rd4;
	mov.f32 	%f119, 0f00000000;
	mov.b32 	%r60, 0;
$L__BB0_2:
	setp.lt.s32 	%p2, %r34, 1;
	mul.lo.s32 	%r42, %r60, %r34;
	add.s32 	%r43, %r6, %r42;
	mul.wide.s32 	%rd6, %r43, 4;
	add.s64 	%rd7, %rd1, %rd6;
	ld.global.f32 	%f19, [%rd7];
	st.shared.f32 	[%r8], %f19;
	add.s32 	%r44, %r42, %r2;
	mad.lo.s32 	%r45, %r44, %r33, %r3;
	mul.wide.s32 	%rd8, %r45, 4;
	add.s64 	%rd9, %rd2, %rd8;
	ld.global.f32 	%f20, [%rd9];
	st.shared.f32 	[%r9], %f20;
	bar.sync 	0;
	@%p2 bra 	$L__BB0_16;
	setp.lt.u32 	%p3, %r34, 16;
	mov.b32 	%r65, 0;
	@%p3 bra 	$L__BB0_6;
	mov.u32 	%r61, %r17;
	mov.u32 	%r62, %r16;
	mov.u32 	%r63, %r15;
$L__BB0_5:
	.pragma "nounroll";
	ld.shared.f32 	%f22, [%r62+-32];
	ld.shared.f32 	%f23, [%r61+-1024];
	fma.rn.f32 	%f24, %f22, %f23, %f119;
	ld.shared.f32 	%f25, [%r62+-28];
	ld.shared.f32 	%f26, [%r61+-896];
	fma.rn.f32 	%f27, %f25, %f26, %f24;
	ld.shared.f32 	%f28, [%r62+-24];
	ld.shared.f32 	%f29, [%r61+-768];
	fma.rn.f32 	%f30, %f28, %f29, %f27;
	ld.shared.f32 	%f31, [%r62+-20];
	ld.shared.f32 	%f32, [%r61+-640];
	fma.rn.f32 	%f33, %f31, %f32, %f30;
	ld.shared.f32 	%f34, [%r62+-16];
	ld.shared.f32 	%f35, [%r61+-512];
	fma.rn.f32 	%f36, %f34, %f35, %f33;
	ld.shared.f32 	%f37, [%r62+-12];
	ld.shared.f32 	%f38, [%r61+-384];
	fma.rn.f32 	%f39, %f37, %f38, %f36;
	ld.shared.f32 	%f40, [%r62+-8];
	ld.shared.f32 	%f41, [%r61+-256];
	fma.rn.f32 	%f42, %f40, %f41, %f39;
	ld.shared.f32 	%f43, [%r62+-4];
	ld.shared.f32 	%f44, [%r61+-128];
	fma.rn.f32 	%f45, %f43, %f44, %f42;
	ld.shared.f32 	%f46, [%r62];
	ld.shared.f32 	%f47, [%r61];
	fma.rn.f32 	%f48, %f46, %f47, %f45;
	ld.shared.f32 	%f49, [%r62+4];
	ld.shared.f32 	%f50, [%r61+128];
	fma.rn.f32 	%f51, %f49, %f50, %f48;
	ld.shared.f32 	%f52, [%r62+8];
	ld.shared.f32 	%f53, [%r61+256];
	fma.rn.f32 	%f54, %f52, %f53, %f51;
	ld.shared.f32 	%f55, [%r62+12];
	ld.shared.f32 	%f56, [%r61+384];
	fma.rn.f32 	%f57, %f55, %f56, %f54;
	ld.shared.f32 	%f58, [%r62+16];
	ld.shared.f32 	%f59, [%r61+512];
	fma.rn.f32 	%f60, %f58, %f59, %f57;
	ld.shared.f32 	%f61, [%r62+20];
	ld.shared.f32 	%f62, [%r61+640];
	fma.rn.f32 	%f63, %f61, %f62, %f60;
	ld.shared.f32 	%f64, [%r62+24];
	ld.shared.f32 	%f65, [%r61+768];
	fma.rn.f32 	%f66, %f64, %f65, %f63;
	ld.shared.f32 	%f67, [%r62+28];
	ld.shared.f32 	%f68, [%r61+896];
	fma.rn.f32 	%f119, %f67, %f68, %f66;
	add.s32 	%r63, %r63, 16;
	add.s32 	%r62, %r62, 64;
	add.s32 	%r61, %r61, 2048;
	setp.ne.s32 	%p4, %r63, 0;
	mov.u32 	%r65, %r13;
	@%p4 bra 	$L__BB0_5;
$L__BB0_6:
	setp.eq.s32 	%p5, %r11, 0;
	@%p5 bra 	$L__BB0_16;
	add.s32 	%r47, %r11, -1;
	setp.lt.u32 	%p6, %r47, 7;
	@%p6 bra 	$L__BB0_9;
	shl.b32 	%r48, %r65, 2;
	add.s32 	%r49, %r7, %r48;
	ld.shared.f32 	%f70, [%r49];
	shl.b32 	%r50, %r65, 7;
	add.s32 	%r51, %r10, %r50;
	ld.shared.f32 	%f71, [%r51];
	fma.rn.f32 	%f72, %f70, %f71, %f119;
	ld.shared.f32 	%f73, [%r49+4];
	ld.shared.f32 	%f74, [%r51+128];
	fma.rn.f32 	%f75, %f73, %f74, %f72;
	ld.shared.f32 	%f76, [%r49+8];
	ld.shared.f32 	%f77, [%r51+256];
	fma.rn.f32 	%f78, %f76, %f77, %f75;
	ld.shared.f32 	%f79, [%r49+12];
	ld.shared.f32 	%f80, [%r51+384];
	fma.rn.f32 	%f81, %f79, %f80, %f78;
	ld.shared.f32 	%f82, [%r49+16];
	ld.shared.f32 	%f83, [%r51+512];
	fma.rn.f32 	%f84, %f82, %f83, %f81;
	ld.shared.f32 	%f85, [%r49+20];
	ld.shared.f32 	%f86, [%r51+640];
	fma.rn.f32 	%f87, %f85, %f86, %f84;
	ld.shared.f32 	%f88, [%r49+24];
	ld.shared.f32 	%f89, [%r51+768];
	fma.rn.f32 	%f90, %f88, %f89, %f87;
	ld.shared.f32 	%f91, [%r49+28];
	ld.shared.f32 	%f92, [%r51+896];
	fma.rn.f32 	%f119, %f91, %f92, %f90;
	add.s32 	%r65, %r65, 8;
$L__BB0_9:
	setp.eq.s32 	%p7, %r12, 0;
	@%p7 bra 	$L__BB0_16;
	add.s32 	%r52, %r12, -1;
	setp.lt.u32 	%p8, %r52, 3;
	@%p8 bra 	$L__BB0_12;
	shl.b32 	%r53, %r65, 2;
	add.s32 	%r54, %r7, %r53;
	ld.shared.f32 	%f94, [%r54];
	shl.b32 	%r55, %r65, 7;
	add.s32 	%r56, %r10, %r55;
	ld.shared.f32 	%f95, [%r56];
	fma.rn.f32 	%f96, %f94, %f95, %f119;
	ld.shared.f32 	%f97, [%r54+4];
	ld.shared.f32 	%f98, [%r56+128];
	fma.rn.f32 	%f99, %f97, %f98, %f96;
	ld.shared.f32 	%f100, [%r54+8];
	ld.shared.f32 	%f101, [%r56+256];
	fma.rn.f32 	%f102, %f100, %f101, %f99;
	ld.shared.f32 	%f103, [%r54+12];
	ld.shared.f32 	%f104, [%r56+384];
	fma.rn.f32 	%f119, %f103, %f104, %f102;
	add.s32 	%r65, %r65, 4;
$L__BB0_12:
	setp.eq.s32 	%p9, %r14, 0;
	@%p9 bra 	$L__BB0_16;
	setp.eq.s32 	%p10, %r14, 1;
	shl.b32 	%r57, %r65, 2;
	add.s32 	%r30, %r7, %r57;
	ld.shared.f32 	%f105, [%r30];
	shl.b32 	%r58, %r65, 7;
	add.s32 	%r31, %r10, %r58;
	ld.shared.f32 	%f106, [%r31];
	fma.rn.f32 	%f119, %f105, %f106, %f119;
	@%p10 bra 	$L__BB0_16;
	setp.eq.s32 	%p11, %r14, 2;
	ld.shared.f32 	%f107, [%r30+4];
	ld.shared.f32 	%f108, [%r31+128];
	fma.rn.f32 	%f119, %f107, %f108, %f119;
	@%p11 bra 	$L__BB0_16;
	ld.shared.f32 	%f109, [%r30+8];
	ld.shared.f32 	%f110, [%r31+256];
	fma.rn.f32 	%f119, %f109, %f110, %f119;
$L__BB0_16:
	bar.sync 	0;
	add.s32 	%r60, %r60, 1;
	setp.ne.s32 	%p12, %r60, %r5;
	@%p12 bra 	$L__BB0_2;
$L__BB0_17:
	cvta.to.global.u64 	%rd10, %rd5;
	mad.lo.s32 	%r59, %r4, %r33, %r3;
	mul.wide.s32 	%rd11, %r59, 4;
	add.s64 	%rd12, %rd10, %rd11;
	st.global.f32 	[%rd12], %f119;
	ret;

}


// ===== COMPILED SASS (sm_100) =====

	.target	sm_100

	.elftype	@"ET_EXEC"


//--------------------- .note.nv.tkinfo           --------------------------
	.section	.note.nv.tkinfo,"",@"SHT_NOTE"
	.sectionflags	@"SHF_NOTE_NV_TKINFO"
	.tkinfo
        /*0018*/ 	.word	0x00000002
        /*0030*/ 	.string	""
        /*0030*/ 	.string	"ptxas"
        /*0030*/ 	.string	"Cuda compilation tools, release 13.0, V13.0.88"
        /*0030*/ 	.string	"Build cuda_13.0.r13.0/compiler.36424714_0"
        /*0030*/ 	.string	"-arch sm_100 -m 64 "



//--------------------- .note.nv.cuinfo           --------------------------
	.section	.note.nv.cuinfo,"",@"SHT_NOTE"
	.sectionflags	@"SHF_NOTE_NV_CUINFO"
        /*0018*/ 	.short	0x0002
        /*001a*/ 	.short	0x0064
        /*001c*/ 	.short	0x0082
	.zero		2


//--------------------- .nv.info                  --------------------------
	.section	.nv.info,"",@"SHT_CUDA_INFO"
	.align	4


	//----- nvinfo : EIATTR_REGCOUNT
	.align		4
        /*0000*/ 	.byte	0x04, 0x2f
        /*0002*/ 	.short	(.L_1 - .L_0)
	.align		4
.L_0:
        /*0004*/ 	.word	index@(_Z20MatirxMultiplyKernelPKfS0_Pfii)
        /*0008*/ 	.word	0x00000020


	//----- nvinfo : EIATTR_FRAME_SIZE
	.align		4
.L_1:
        /*000c*/ 	.byte	0x04, 0x11
        /*000e*/ 	.short	(.L_3 - .L_2)
	.align		4
.L_2:
        /*0010*/ 	.word	index@(_Z20MatirxMultiplyKernelPKfS0_Pfii)
        /*0014*/ 	.word	0x00000000


	//----- nvinfo : EIATTR_MIN_STACK_SIZE
	.align		4
.L_3:
        /*0018*/ 	.byte	0x04, 0x12
        /*001a*/ 	.short	(.L_5 - .L_4)
	.align		4
.L_4:
        /*001c*/ 	.word	index@(_Z20MatirxMultiplyKernelPKfS0_Pfii)
        /*0020*/ 	.word	0x00000000
.L_5:


//--------------------- .nv.compat                --------------------------
	.section	.nv.compat,"",@"SHT_CUDA_COMPAT_INFO"
	.align	4
        /*0000*/ 	.byte	0x02, 0x09, 0x00, 0x00, 0x02, 0x02, 0x01, 0x00, 0x02, 0x05, 0x05, 0x00, 0x03, 0x07, 0x01, 0x01
        /*0010*/ 	.byte	0x02, 0x03, 0x00, 0x00, 0x02, 0x06, 0x01, 0x00, 0x04, 0x0b, 0x08, 0x00, 0x09, 0x00, 0x00, 0x00
        /*0020*/ 	.byte	0x00, 0x00, 0x00, 0x00


//--------------------- .nv.info._Z20MatirxMultiplyKernelPKfS0_Pfii --------------------------
	.section	.nv.info._Z20MatirxMultiplyKernelPKfS0_Pfii,"",@"SHT_CUDA_INFO"
	.sectionflags	@""
	.align	4


	//----- nvinfo : EIATTR_CUDA_API_VERSION
	.align		4
        /*0000*/ 	.byte	0x04, 0x37
        /*0002*/ 	.short	(.L_7 - .L_6)
.L_6:
        /*0004*/ 	.word	0x00000082


	//----- nvinfo : EIATTR_KPARAM_INFO
	.align		4
.L_7:
        /*0008*/ 	.byte	0x04, 0x17
        /*000a*/ 	.short	(.L_9 - .L_8)
.L_8:
        /*000c*/ 	.word	0x00000000
        /*0010*/ 	.short	0x0004
        /*0012*/ 	.short	0x001c
        /*0014*/ 	.byte	0x00, 0xf0, 0x11, 0x00


	//----- nvinfo : EIATTR_KPARAM_INFO
	.align		4
.L_9:
        /*0018*/ 	.byte	0x04, 0x17
        /*001a*/ 	.short	(.L_11 - .L_10)
.L_10:
        /*001c*/ 	.word	0x00000000
        /*0020*/ 	.short	0x0003
        /*0022*/ 	.short	0x0018
        /*0024*/ 	.byte	0x00, 0xf0, 0x11, 0x00


	//----- nvinfo : EIATTR_KPARAM_INFO
	.align		4
.L_11:
        /*0028*/ 	.byte	0x04, 0x17
        /*002a*/ 	.short	(.L_13 - .L_12)
.L_12:
        /*002c*/ 	.word	0x00000000
        /*0030*/ 	.short	0x0002
        /*0032*/ 	.short	0x0010
        /*0034*/ 	.byte	0x00, 0xf5, 0x21, 0x00


	//----- nvinfo : EIATTR_KPARAM_INFO
	.align		4
.L_13:
        /*0038*/ 	.byte	0x04, 0x17
        /*003a*/ 	.short	(.L_15 - .L_14)
.L_14:
        /*003c*/ 	.word	0x00000000
        /*0040*/ 	.short	0x0001
        /*0042*/ 	.short	0x0008
        /*0044*/ 	.byte	0x00, 0xf5, 0x21, 0x00


	//----- nvinfo : EIATTR_KPARAM_INFO
	.align		4
.L_15:
        /*0048*/ 	.byte	0x04, 0x17
        /*004a*/ 	.short	(.L_17 - .L_16)
.L_16:
        /*004c*/ 	.word	0x00000000
        /*0050*/ 	.short	0x0000
        /*0052*/ 	.short	0x0000
        /*0054*/ 	.byte	0x00, 0xf5, 0x21, 0x00


	//----- nvinfo : EIATTR_SPARSE_MMA_MASK
	.align		4
.L_17:
        /*0058*/ 	.byte	0x03, 0x50
        /*005a*/ 	.short	0x0000


	//----- nvinfo : EIATTR_MAXREG_COUNT
	.align		4
        /*005c*/ 	.byte	0x03, 0x1b
        /*005e*/ 	.short	0x00ff


	//----- nvinfo : EIATTR_NUM_BARRIERS
	.align		4
        /*0060*/ 	.byte	0x02, 0x4c
        /*0062*/ 	.byte	0x01
	.zero		1


	//----- nvinfo : EIATTR_MERCURY_ISA_VERSION
	.align		4
        /*0064*/ 	.byte	0x03, 0x5f
        /*0066*/ 	.short	0x0101


	//----- nvinfo : EIATTR_UNUSED_LOAD_BYTE_OFFSET
	.align		4
        /*0068*/ 	.byte	0x04, 0x44
        /*006a*/ 	.short	(.L_19 - .L_18)


	//   ....[0]....
.L_18:
        /*006c*/ 	.word	0x00000a70
        /*0070*/ 	.word	0x00000fff


	//----- nvinfo : EIATTR_VRC_CTA_INIT_COUNT
	.align		4
.L_19:
        /*0074*/ 	.byte	0x02, 0x4a
	.zero		1
	.zero		1


	//----- nvinfo : EIATTR_EXIT_INSTR_OFFSETS
	.align		4
        /*0078*/ 	.byte	0x04, 0x1c
        /*007a*/ 	.short	(.L_21 - .L_20)


	//   ....[0]....
.L_20:
        /*007c*/ 	.word	0x00000b60


	//----- nvinfo : EIATTR_CBANK_PARAM_SIZE
	.align		4
.L_21:
        /*0080*/ 	.byte	0x03, 0x19
        /*0082*/ 	.short	0x0020


	//----- nvinfo : EIATTR_PARAM_CBANK
	.align		4
        /*0084*/ 	.byte	0x04, 0x0a
        /*0086*/ 	.short	(.L_23 - .L_22)
	.align		4
.L_22:
        /*0088*/ 	.word	index@(.nv.constant0._Z20MatirxMultiplyKernelPKfS0_Pfii)
        /*008c*/ 	.short	0x0380
        /*008e*/ 	.short	0x0020


	//----- nvinfo : EIATTR_SW_WAR
	.align		4
.L_23:
        /*0090*/ 	.byte	0x04, 0x36
        /*0092*/ 	.short	(.L_25 - .L_24)
.L_24:
        /*0094*/ 	.word	0x00000008
.L_25:


//--------------------- .nv.callgraph             --------------------------
	.section	.nv.callgraph,"",@"SHT_CUDA_CALLGRAPH"
	.align	4
	.sectionentsize	8
	.align		4
        /*0000*/ 	.word	0x00000000
	.align		4
        /*0004*/ 	.word	0xffffffff
	.align		4
        /*0008*/ 	.word	0x00000000
	.align		4
        /*000c*/ 	.word	0xfffffffe
	.align		4
        /*0010*/ 	.word	0x00000000
	.align		4
        /*0014*/ 	.word	0xfffffffd
	.align		4
        /*0018*/ 	.word	0x00000000
	.align		4
        /*001c*/ 	.word	0xfffffffc


//--------------------- .text._Z20MatirxMultiplyKernelPKfS0_Pfii --------------------------
	.section	.text._Z20MatirxMultiplyKernelPKfS0_Pfii,"ax",@progbits
	.align	128
        .global         _Z20MatirxMultiplyKernelPKfS0_Pfii
        .type           _Z20MatirxMultiplyKernelPKfS0_Pfii,@function
        .size           _Z20MatirxMultiplyKernelPKfS0_Pfii,(.L_x_8 - _Z20MatirxMultiplyKernelPKfS0_Pfii)
        .other          _Z20MatirxMultiplyKernelPKfS0_Pfii,@"STO_CUDA_ENTRY STV_DEFAULT"
_Z20MatirxMultiplyKernelPKfS0_Pfii:
.text._Z20MatirxMultiplyKernelPKfS0_Pfii:
[----:B------:R-:W-:Y:S08]  /*0000*/  LDC R1, c[0x0][0x37c] ;  /* 0x0000df00ff017b82 */ /* 0x000ff00000000800 */
[----:B------:R-:W0:Y:S01]  /*0010*/  LDC.64 R6, c[0x0][0x398] ;  /* 0x0000e600ff067b82 */ /* 0x000e220000000a00 */
[----:B------:R-:W1:Y:S01]  /*0020*/  S2R R18, SR_TID.X ;  /* 0x0000000000127919 */ /* 0x000e620000002100 */
[----:B------:R-:W2:Y:S01]  /*0030*/  LDCU.64 UR8, c[0x0][0x358] ;  /* 0x00006b00ff0877ac */ /* 0x000ea20008000a00 */
[----:B------:R-:W-:-:S05]  /*0040*/  MOV R25, RZ ;  /* 0x000000ff00197202 */ /* 0x000fca0000000f00 */
[----:B------:R-:W1:Y:S08]  /*0050*/  S2UR UR4, SR_CTAID.X ;  /* 0x00000000000479c3 */ /* 0x000e700000002500 */
[----:B------:R-:W3:Y:S01]  /*0060*/  S2UR UR5, SR_CTAID.Y ;  /* 0x00000000000579c3 */ /* 0x000ee20000002600 */
[----:B0-----:R-:W-:-:S04]  /*0070*/  IABS R5, R7 ;  /* 0x0000000700057213 */ /* 0x001fc80000000000 */
[----:B------:R-:W0:Y:S01]  /*0080*/  I2F.RP R0, R5 ;  /* 0x0000000500007306 */ /* 0x000e220000209400 */
[----:B-1----:R-:W-:-:S07]  /*0090*/  IMAD R23, R7, UR4, R18 ;  /* 0x0000000407177c24 */ /* 0x002fce000f8e0212 */
[----:B0-----:R-:W0:Y:S02]  /*00a0*/  MUFU.RCP R0, R0 ;  /* 0x0000000000007308 */ /* 0x001e240000001000 */
[----:B0-----:R-:W-:-:S06]  /*00b0*/  IADD3 R2, PT, PT, R0, 0xffffffe, RZ ;  /* 0x0ffffffe00027810 */ /* 0x001fcc0007ffe0ff */
[----:B------:R0:W1:Y:S02]  /*00c0*/  F2I.FTZ.U32.TRUNC.NTZ R3, R2 ;  /* 0x0000000200037305 */ /* 0x000064000021f000 */
[----:B0-----:R-:W-:Y:S01]  /*00d0*/  HFMA2 R2, -RZ, RZ, 0, 0 ;  /* 0x00000000ff027431 */ /* 0x001fe200000001ff */
[----:B-1----:R-:W-:-:S05]  /*00e0*/  IADD3 R4, PT, PT, RZ, -R3, RZ ;  /* 0x80000003ff047210 */ /* 0x002fca0007ffe0ff */
[----:B------:R-:W-:Y:S01]  /*00f0*/  IMAD R9, R4, R5, RZ ;  /* 0x0000000504097224 */ /* 0x000fe200078e02ff */
[----:B------:R-:W-:-:S03]  /*0100*/  IABS R4, R6 ;  /* 0x0000000600047213 */ /* 0x000fc60000000000 */
[----:B------:R-:W-:-:S06]  /*0110*/  IMAD.HI.U32 R3, R3, R9, R2 ;  /* 0x0000000903037227 */ /* 0x000fcc00078e0002 */
[----:B------:R-:W-:Y:S01]  /*0120*/  IMAD.HI.U32 R2, R3, R4, RZ ;  /* 0x0000000403027227 */ /* 0x000fe200078e00ff */
[----:B------:R-:W-:-:S03]  /*0130*/  LOP3.LUT R3, R6, R7, RZ, 0x3c, !PT ;  /* 0x0000000706037212 */ /* 0x000fc600078e3cff */
[----:B------:R-:W-:Y:S01]  /*0140*/  IMAD.MOV R0, RZ, RZ, -R2 ;  /* 0x000000ffff007224 */ /* 0x000fe200078e0a02 */
[----:B------:R-:W-:-:S03]  /*0150*/  ISETP.GE.AND P1, PT, R3, RZ, PT ;  /* 0x000000ff0300720c */ /* 0x000fc60003f26270 */
[----:B------:R-:W-:-:S05]  /*0160*/  IMAD R0, R5, R0, R4 ;  /* 0x0000000005007224 */ /* 0x000fca00078e0204 */
[----:B------:R-:W-:-:S13]  /*0170*/  ISETP.GT.U32.AND P2, PT, R5, R0, PT ;  /* 0x000000000500720c */ /* 0x000fda0003f44070 */
[-C--:B------:R-:W-:Y:S02]  /*0180*/  @!P2 IADD3 R0, PT, PT, R0, -R5.reuse, RZ ;  /* 0x800000050000a210 */ /* 0x080fe40007ffe0ff */
[----:B------:R-:W-:Y:S02]  /*0190*/  @!P2 IADD3 R2, PT, PT, R2, 0x1, RZ ;  /* 0x000000010202a810 */ /* 0x000fe40007ffe0ff */
[----:B------:R-:W-:Y:S02]  /*01a0*/  ISETP.GE.U32.AND P0, PT, R0, R5, PT ;  /* 0x000000050000720c */ /* 0x000fe40003f06070 */
[----:B------:R-:W3:Y:S01]  /*01b0*/  S2R R0, SR_TID.Y ;  /* 0x0000000000007919 */ /* 0x000ee20000002200 */
[----:B------:R-:W-:-:S10]  /*01c0*/  ISETP.NE.AND P2, PT, R7, RZ, PT ;  /* 0x000000ff0700720c */ /* 0x000fd40003f45270 */
[----:B------:R-:W-:-:S05]  /*01d0*/  @P0 IADD3 R2, PT, PT, R2, 0x1, RZ ;  /* 0x0000000102020810 */ /* 0x000fca0007ffe0ff */
[----:B------:R-:W-:Y:S01]  /*01e0*/  @!P1 IMAD.MOV R2, RZ, RZ, -R2 ;  /* 0x000000ffff029224 */ /* 0x000fe200078e0a02 */
[----:B------:R-:W-:-:S04]  /*01f0*/  @!P2 LOP3.LUT R2, RZ, R7, RZ, 0x33, !PT ;  /* 0x00000007ff02a212 */ /* 0x000fc800078e33ff */
[----:B------:R-:W-:Y:S01]  /*0200*/  ISETP.GE.AND P0, PT, R2, 0x1, PT ;  /* 0x000000010200780c */ /* 0x000fe20003f06270 */
[----:B---3--:R-:W-:-:S12]  /*0210*/  IMAD R21, R7, UR5, R0 ;  /* 0x0000000507157c24 */ /* 0x008fd8000f8e0200 */
[----:B--2---:R-:W-:Y:S05]  /*0220*/  @!P0 BRA `(.L_x_0) ;  /* 0x00000008003c8947 */ /* 0x004fea0003800000 */
[----:B------:R-:W0:Y:S01]  /*0230*/  S2UR UR6, SR_CgaCtaId ;  /* 0x00000000000679c3 */ /* 0x000e220000008800 */
[----:B------:R-:W-:Y:S01]  /*0240*/  UMOV UR4, 0x400 ;  /* 0x0000040000047882 */ /* 0x000fe20000000000 */
[----:B------:R-:W-:Y:S01]  /*0250*/  LOP3.LUT R13, R7, 0x7ffffff0, RZ, 0xc0, !PT ;  /* 0x7ffffff0070d7812 */ /* 0x000fe200078ec0ff */
[----:B------:R-:W-:Y:S01]  /*0260*/  UIADD3 UR5, UPT, UPT, UR4, 0x1000, URZ ;  /* 0x0000100004057890 */ /* 0x000fe2000fffe0ff */
[----:B------:R-:W-:Y:S01]  /*0270*/  IMAD R20, R21, R6, R18 ;  /* 0x0000000615147224 */ /* 0x000fe200078e0212 */
[C---:B------:R-:W-:Y:S02]  /*0280*/  LOP3.LUT R15, R7.reuse, 0xf, RZ, 0xc0, !PT ;  /* 0x0000000f070f7812 */ /* 0x040fe400078ec0ff */
[C---:B------:R-:W-:Y:S02]  /*0290*/  LOP3.LUT R14, R7.reuse, 0x7, RZ, 0xc0, !PT ;  /* 0x00000007070e7812 */ /* 0x040fe400078ec0ff */
[----:B------:R-:W-:Y:S02]  /*02a0*/  LOP3.LUT R12, R7, 0x3, RZ, 0xc0, !PT ;  /* 0x00000003070c7812 */ /* 0x000fe400078ec0ff */
[----:B------:R-:W-:-:S02]  /*02b0*/  MOV R25, RZ ;  /* 0x000000ff00197202 */ /* 0x000fc40000000f00 */
[----:B------:R-:W-:Y:S01]  /*02c0*/  IADD3 R3, PT, PT, -R13, RZ, RZ ;  /* 0x000000ff0d037210 */ /* 0x000fe20007ffe1ff */
[----:B0-----:R-:W-:Y:S02]  /*02d0*/  ULEA UR4, UR6, UR4, 0x18 ;  /* 0x0000000406047291 */ /* 0x001fe4000f8ec0ff */
[----:B------:R-:W-:-:S04]  /*02e0*/  ULEA UR5, UR6, UR5, 0x18 ;  /* 0x0000000506057291 */ /* 0x000fc8000f8ec0ff */
[----:B------:R-:W-:Y:S01]  /*02f0*/  LEA R19, R0, UR4, 0x7 ;  /* 0x0000000400137c11 */ /* 0x000fe2000f8e38ff */
[----:B------:R-:W-:Y:S01]  /*0300*/  UMOV UR4, URZ ;  /* 0x000000ff00047c82 */ /* 0x000fe20008000000 */
[C---:B------:R-:W-:Y:S02]  /*0310*/  LEA R17, R18.reuse, UR5, 0x2 ;  /* 0x0000000512117c11 */ /* 0x040fe4000f8e10ff */
[----:B------:R-:W-:Y:S01]  /*0320*/  IADD3 R5, PT, PT, R19, 0x20, RZ ;  /* 0x0000002013057810 */ /* 0x000fe20007ffe0ff */
[----:B------:R-:W-:Y:S01]  /*0330*/  IMAD R18, R18, 0x4, R19 ;  /* 0x0000000412127824 */ /* 0x000fe200078e0213 */
[----:B------:R-:W-:Y:S02]  /*0340*/  LEA R16, R0, R17, 0x7 ;  /* 0x0000001100107211 */ /* 0x000fe400078e38ff */
[----:B------:R-:W-:-:S07]  /*0350*/  IADD3 R4, PT, PT, R17, 0x400, RZ ;  /* 0x0000040011047810 */ /* 0x000fce0007ffe0ff */
.L_x_6:
[----:B0-----:R-:W0:Y:S08]  /*0360*/  LDC.64 R6, c[0x0][0x398] ;  /* 0x0000e600ff067b82 */ /* 0x001e300000000a00 */
[----:B------:R-:W1:Y:S08]  /*0370*/  LDC.64 R10, c[0x0][0x380] ;  /* 0x0000e000ff0a7b82 */ /* 0x000e700000000a00 */
[----:B------:R-:W2:Y:S01]  /*0380*/  LDC.64 R8, c[0x0][0x388] ;  /* 0x0000e200ff087b82 */ /* 0x000ea20000000a00 */
[----:B0-----:R-:W-:-:S02]  /*0390*/  IMAD R22, R7, UR4, R0 ;  /* 0x0000000407167c24 */ /* 0x001fc4000f8e0200 */
[----:B------:R-:W-:Y:S02]  /*03a0*/  IMAD R27, R7, UR4, R20 ;  /* 0x00000004071b7c24 */ /* 0x000fe4000f8e0214 */
[----:B------:R-:W-:Y:S02]  /*03b0*/  IMAD R29, R22, R6, R23 ;  /* 0x00000006161d7224 */ /* 0x000fe400078e0217 */
[----:B-1----:R-:W-:-:S06]  /*03c0*/  IMAD.WIDE R10, R27, 0x4, R10 ;  /* 0x000000041b0a7825 */ /* 0x002fcc00078e020a */
[----:B------:R-:W3:Y:S01]  /*03d0*/  LDG.E R11, desc[UR8][R10.64] ;  /* 0x000000080a0b7981 */ /* 0x000ee2000c1e1900 */
[----:B--2---:R-:W-:-:S06]  /*03e0*/  IMAD.WIDE R8, R29, 0x4, R8 ;  /* 0x000000041d087825 */ /* 0x004fcc00078e0208 */
[----:B------:R-:W2:Y:S01]  /*03f0*/  LDG.E R9, desc[UR8][R8.64] ;  /* 0x0000000808097981 */ /* 0x000ea2000c1e1900 */
[----:B------:R-:W-:Y:S01]  /*0400*/  ISETP.GE.AND P1, PT, R7, 0x1, PT ;  /* 0x000000010700780c */ /* 0x000fe20003f26270 */
[----:B------:R-:W-:-:S06]  /*0410*/  UIADD3 UR4, UPT, UPT, UR4, 0x1, URZ ;  /* 0x0000000104047890 */ /* 0x000fcc000fffe0ff */
[----:B------:R-:W-:Y:S01]  /*0420*/  ISETP.NE.AND P0, PT, R2, UR4, PT ;  /* 0x0000000402007c0c */ /* 0x000fe2000bf05270 */
[----:B---3--:R0:W-:Y:S04]  /*0430*/  STS [R18], R11 ;  /* 0x0000000b12007388 */ /* 0x0081e80000000800 */
[----:B--2---:R0:W-:Y:S01]  /*0440*/  STS [R16], R9 ;  /* 0x0000000910007388 */ /* 0x0041e20000000800 */
[----:B------:R-:W-:Y:S06]  /*0450*/  BAR.SYNC.DEFER_BLOCKING 0x0 ;  /* 0x0000000000007b1d */ /* 0x000fec0000010000 */
[----:B------:R-:W-:Y:S05]  /*0460*/  @!P1 BRA `(.L_x_1) ;  /* 0x0000000400a49947 */ /* 0x000fea0003800000 */
[----:B------:R-:W-:Y:S01]  /*0470*/  ISETP.GE.U32.AND P1, PT, R7, 0x10, PT ;  /* 0x000000100700780c */ /* 0x000fe20003f26070 */
[----:B------:R-:W-:-:S12]  /*0480*/  IMAD.MOV.U32 R22, RZ, RZ, RZ ;  /* 0x000000ffff167224 */ /* 0x000fd800078e00ff */
[----:B------:R-:W-:Y:S05]  /*0490*/  @!P1 BRA `(.L_x_2) ;  /* 0x0000000000b49947 */ /* 0x000fea0003800000 */
[----:B------:R-:W-:Y:S02]  /*04a0*/  MOV R24, R4 ;  /* 0x0000000400187202 */ /* 0x000fe40000000f00 */
[----:B------:R-:W-:Y:S02]  /*04b0*/  MOV R22, R5 ;  /* 0x0000000500167202 */ /* 0x000fe40000000f00 */
[----:B------:R-:W-:-:S07]  /*04c0*/  MOV R7, R3 ;  /* 0x0000000300077202 */ /* 0x000fce0000000f00 */
.L_x_3:
[----:B------:R-:W-:Y:S01]  /*04d0*/  LDS R26, [R24+-0x400] ;  /* 0xfffc0000181a7984 */ /* 0x000fe20000000800 */
[----:B------:R-:W-:-:S03]  /*04e0*/  VIADD R7, R7, 0x10 ;  /* 0x0000001007077836 */ /* 0x000fc60000000000 */
[----:B0-----:R-:W0:Y:S02]  /*04f0*/  LDS.128 R8, [R22+-0x20] ;  /* 0xffffe00016087984 */ /* 0x001e240000000c00 */
[----:B------:R-:W-:Y:S01]  /*0500*/  ISETP.NE.AND P1, PT, R7, RZ, PT ;  /* 0x000000ff0700720c */ /* 0x000fe20003f25270 */
[----:B0-----:R-:W-:Y:S02]  /*0510*/  FFMA R8, R8, R26, R25 ;  /* 0x0000001a08087223 */ /* 0x001fe40000000019 */
[----:B------:R-:W0:Y:S04]  /*0520*/  LDS R25, [R24+-0x380] ;  /* 0xfffc800018197984 */ /* 0x000e280000000800 */
[----:B------:R-:W-:Y:S01]  /*0530*/  LDS R26, [R24+-0x200] ;  /* 0xfffe0000181a7984 */ /* 0x000fe20000000800 */
[----:B0-----:R-:W-:-:S03]  /*0540*/  FFMA R9, R25, R9, R8 ;  /* 0x0000000919097223 */ /* 0x001fc60000000008 */
[----:B------:R-:W0:Y:S04]  /*0550*/  LDS R8, [R24+-0x300] ;  /* 0xfffd000018087984 */ /* 0x000e280000000800 */
[----:B------:R-:W1:Y:S01]  /*0560*/  LDS R25, [R24+-0x280] ;  /* 0xfffd800018197984 */ /* 0x000e620000000800 */
[----:B0-----:R-:W-:-:S04]  /*0570*/  FFMA R8, R8, R10, R9 ;  /* 0x0000000a08087223 */ /* 0x001fc80000000009 */
[----:B-1----:R-:W-:Y:S02]  /*0580*/  FFMA R25, R25, R11, R8 ;  /* 0x0000000b19197223 */ /* 0x002fe40000000008 */
[----:B------:R-:W0:Y:S02]  /*0590*/  LDS.128 R8, [R22+-0x10] ;  /* 0xfffff00016087984 */ /* 0x000e240000000c00 */
[----:B0-----:R-:W-:Y:S02]  /*05a0*/  FFMA R8, R8, R26, R25 ;  /* 0x0000001a08087223 */ /* 0x001fe40000000019 */
[----:B------:R-:W0:Y:S04]  /*05b0*/  LDS R25, [R24+-0x180] ;  /* 0xfffe800018197984 */ /* 0x000e280000000800 */
[----:B------:R-:W-:Y:S01]  /*05c0*/  LDS R26, [R24] ;  /* 0x00000000181a7984 */ /* 0x000fe20000000800 */
[----:B0-----:R-:W-:-:S03]  /*05d0*/  FFMA R9, R25, R9, R8 ;  /* 0x0000000919097223 */ /* 0x001fc60000000008 */
[----:B------:R-:W0:Y:S04]  /*05e0*/  LDS R8, [R24+-0x100] ;  /* 0xffff000018087984 */ /* 0x000e280000000800 */
[----:B------:R-:W1:Y:S01]  /*05f0*/  LDS R25, [R24+-0x80] ;  /* 0xffff800018197984 */ /* 0x000e620000000800 */
[----:B0-----:R-:W-:-:S04]  /*0600*/  FFMA R8, R8, R10, R9 ;  /* 0x0000000a08087223 */ /* 0x001fc80000000009 */
[----:B-1----:R-:W-:Y:S02]  /*0610*/  FFMA R25, R25, R11, R8 ;  /* 0x0000000b19197223 */ /* 0x002fe40000000008 */
[----:B------:R-:W0:Y:S02]  /*0620*/  LDS.128 R8, [R22] ;  /* 0x0000000016087984 */ /* 0x000e240000000c00 */
[----:B0-----:R-:W-:Y:S02]  /*0630*/  FFMA R8, R8, R26, R25 ;  /* 0x0000001a08087223 */ /* 0x001fe40000000019 */
[----:B------:R-:W0:Y:S04]  /*0640*/  LDS R25, [R24+0x80] ;  /* 0x0000800018197984 */ /* 0x000e280000000800 */
[----:B------:R-:W-:Y:S01]  /*0650*/  LDS R26, [R24+0x200] ;  /* 0x00020000181a7984 */ /* 0x000fe20000000800 */
[----:B0-----:R-:W-:-:S03]  /*0660*/  FFMA R9, R25, R9, R8 ;  /* 0x0000000919097223 */ /* 0x001fc60000000008 */
[----:B------:R-:W0:Y:S04]  /*0670*/  LDS R8, [R24+0x100] ;  /* 0x0001000018087984 */ /* 0x000e280000000800 */
[----:B------:R-:W1:Y:S01]  /*0680*/  LDS R25, [R24+0x180] ;  /* 0x0001800018197984 */ /* 0x000e620000000800 */
[----:B0-----:R-:W-:-:S04]  /*0690*/  FFMA R8, R8, R10, R9 ;  /* 0x0000000a08087223 */ /* 0x001fc80000000009 */
[----:B-1----:R-:W-:Y:S02]  /*06a0*/  FFMA R25, R25, R11, R8 ;  /* 0x0000000b19197223 */ /* 0x002fe40000000008 */
[----:B------:R0:W1:Y:S02]  /*06b0*/  LDS.128 R8, [R22+0x10] ;  /* 0x0000100016087984 */ /* 0x0000640000000c00 */
[----:B0-----:R-:W-:Y:S01]  /*06c0*/  IADD3 R22, PT, PT, R22, 0x40, RZ ;  /* 0x0000004016167810 */ /* 0x001fe20007ffe0ff */
[----:B-1----:R-:W-:Y:S02]  /*06d0*/  FFMA R8, R8, R26, R25 ;  /* 0x0000001a08087223 */ /* 0x002fe40000000019 */
[----:B------:R-:W0:Y:S04]  /*06e0*/  LDS R25, [R24+0x280] ;  /* 0x0002800018197984 */ /* 0x000e280000000800 */
[----:B------:R-:W1:Y:S01]  /*06f0*/  LDS R26, [R24+0x300] ;  /* 0x00030000181a7984 */ /* 0x000e620000000800 */
[----:B0-----:R-:W-:-:S03]  /*0700*/  FFMA R9, R25, R9, R8 ;  /* 0x0000000919097223 */ /* 0x001fc60000000008 */
[----:B------:R0:W2:Y:S01]  /*0710*/  LDS R25, [R24+0x380] ;  /* 0x0003800018197984 */ /* 0x0000a20000000800 */
[----:B-1----:R-:W-:Y:S01]  /*0720*/  FFMA R10, R26, R10, R9 ;  /* 0x0000000a1a0a7223 */ /* 0x002fe20000000009 */
[----:B0-----:R-:W-:-:S03]  /*0730*/  IADD3 R24, PT, PT, R24, 0x800, RZ ;  /* 0x0000080018187810 */ /* 0x001fc60007ffe0ff */
[----:B--2---:R-:W-:Y:S01]  /*0740*/  FFMA R25, R25, R11, R10 ;  /* 0x0000000b19197223 */ /* 0x004fe2000000000a */
[----:B------:R-:W-:Y:S06]  /*0750*/  @P1 BRA `(.L_x_3) ;  /* 0xfffffffc005c1947 */ /* 0x000fec000383ffff */
[----:B------:R-:W-:-:S07]  /*0760*/  MOV R22, R13 ;  /* 0x0000000d00167202 */ /* 0x000fce0000000f00 */
.L_x_2:
[----:B------:R-:W-:-:S13]  /*0770*/  ISETP.NE.AND P1, PT, R15, RZ, PT ;  /* 0x000000ff0f00720c */ /* 0x000fda0003f25270 */
[----:B------:R-:W-:Y:S05]  /*0780*/  @!P1 BRA `(.L_x_1) ;  /* 0x0000000000dc9947 */ /* 0x000fea0003800000 */
[----:B------:R-:W-:Y:S01]  /*0790*/  VIADD R7, R15, 0xffffffff ;  /* 0xffffffff0f077836 */ /* 0x000fe20000000000 */
[----:B------:R-:W-:-:S04]  /*07a0*/  ISETP.NE.AND P2, PT, R14, RZ, PT ;  /* 0x000000ff0e00720c */ /* 0x000fc80003f45270 */
[----:B------:R-:W-:-:S13]  /*07b0*/  ISETP.GE.U32.AND P1, PT, R7, 0x7, PT ;  /* 0x000000070700780c */ /* 0x000fda0003f26070 */
[----:B------:R-:W-:Y:S05]  /*07c0*/  @!P1 BRA `(.L_x_4) ;  /* 0x0000000000549947 */ /* 0x000fea0003800000 */
[C---:B------:R-:W-:Y:S02]  /*07d0*/  LEA R7, R22.reuse, R17, 0x7 ;  /* 0x0000001116077211 */ /* 0x040fe400078e38ff */
[C---:B------:R-:W-:Y:S02]  /*07e0*/  LEA R24, R22.reuse, R19, 0x2 ;  /* 0x0000001316187211 */ /* 0x040fe400078e10ff */
[----:B------:R-:W-:Y:S01]  /*07f0*/  IADD3 R22, PT, PT, R22, 0x8, RZ ;  /* 0x0000000816167810 */ /* 0x000fe20007ffe0ff */
[----:B------:R-:W-:Y:S04]  /*0800*/  LDS R26, [R7] ;  /* 0x00000000071a7984 */ /* 0x000fe80000000800 */
[----:B0-----:R-:W0:Y:S04]  /*0810*/  LDS.128 R8, [R24] ;  /* 0x0000000018087984 */ /* 0x001e280000000c00 */
[----:B------:R-:W-:Y:S04]  /*0820*/  LDS R27, [R7+0x180] ;  /* 0x00018000071b7984 */ /* 0x000fe80000000800 */
[----:B------:R-:W-:Y:S01]  /*0830*/  LDS R28, [R7+0x280] ;  /* 0x00028000071c7984 */ /* 0x000fe20000000800 */
[----:B0-----:R-:W-:-:S03]  /*0840*/  FFMA R8, R8, R26, R25 ;  /* 0x0000001a08087223 */ /* 0x001fc60000000019 */
[----:B------:R-:W0:Y:S04]  /*0850*/  LDS R25, [R7+0x80] ;  /* 0x0000800007197984 */ /* 0x000e280000000800 */
[----:B------:R-:W-:Y:S01]  /*0860*/  LDS R26, [R7+0x380] ;  /* 0x00038000071a7984 */ /* 0x000fe20000000800 */
[----:B0-----:R-:W-:-:S03]  /*0870*/  FFMA R9, R25, R9, R8 ;  /* 0x0000000919097223 */ /* 0x001fc60000000008 */
[----:B------:R-:W0:Y:S04]  /*0880*/  LDS R8, [R7+0x100] ;  /* 0x0001000007087984 */ /* 0x000e280000000800 */
[----:B------:R-:W-:Y:S01]  /*0890*/  LDS R25, [R7+0x200] ;  /* 0x0002000007197984 */ /* 0x000fe20000000800 */
[----:B0-----:R-:W-:-:S04]  /*08a0*/  FFMA R8, R8, R10, R9 ;  /* 0x0000000a08087223 */ /* 0x001fc80000000009 */
[----:B------:R-:W-:Y:S02]  /*08b0*/  FFMA R29, R27, R11, R8 ;  /* 0x0000000b1b1d7223 */ /* 0x000fe40000000008 */
[----:B------:R-:W0:Y:S04]  /*08c0*/  LDS.128 R8, [R24+0x10] ;  /* 0x0000100018087984 */ /* 0x000e280000000c00 */
[----:B------:R-:W1:Y:S01]  /*08d0*/  LDS R27, [R7+0x300] ;  /* 0x00030000071b7984 */ /* 0x000e620000000800 */
[----:B0-----:R-:W-:-:S04]  /*08e0*/  FFMA R8, R8, R25, R29 ;  /* 0x0000001908087223 */ /* 0x001fc8000000001d */
[----:B------:R-:W-:-:S04]  /*08f0*/  FFMA R8, R28, R9, R8 ;  /* 0x000000091c087223 */ /* 0x000fc80000000008 */
[----:B-1----:R-:W-:-:S04]  /*0900*/  FFMA R27, R27, R10, R8 ;  /* 0x0000000a1b1b7223 */ /* 0x002fc80000000008 */
[----:B------:R-:W-:-:S07]  /*0910*/  FFMA R25, R26, R11, R27 ;  /* 0x0000000b1a197223 */ /* 0x000fce000000001b */
.L_x_4:
[----:B------:R-:W-:Y:S05]  /*0920*/  @!P2 BRA `(.L_x_1) ;  /* 0x000000000074a947 */ /* 0x000fea0003800000 */
[----:B------:R-:W-:Y:S02]  /*0930*/  IADD3 R7, PT, PT, R14, -0x1, RZ ;  /* 0xffffffff0e077810 */ /* 0x000fe40007ffe0ff */
[----:B------:R-:W-:Y:S02]  /*0940*/  ISETP.NE.AND P2, PT, R12, RZ, PT ;  /* 0x000000ff0c00720c */ /* 0x000fe40003f45270 */
[----:B------:R-:W-:-:S13]  /*0950*/  ISETP.GE.U32.AND P1, PT, R7, 0x3, PT ;  /* 0x000000030700780c */ /* 0x000fda0003f26070 */
[----:B------:R-:W-:Y:S05]  /*0960*/  @!P1 BRA `(.L_x_5) ;  /* 0x0000000000309947 */ /* 0x000fea0003800000 */
[C---:B------:R-:W-:Y:S01]  /*0970*/  LEA R8, R22.reuse, R19, 0x2 ;  /* 0x0000001316087211 */ /* 0x040fe200078e10ff */
[C---:B------:R-:W-:Y:S01]  /*0980*/  IMAD R7, R22.reuse, 0x80, R17 ;  /* 0x0000008016077824 */ /* 0x040fe200078e0211 */
[----:B------:R-:W-:-:S04]  /*0990*/  IADD3 R22, PT, PT, R22, 0x4, RZ ;  /* 0x0000000416167810 */ /* 0x000fc80007ffe0ff */
[----:B------:R-:W-:Y:S04]  /*09a0*/  LDS R24, [R7] ;  /* 0x0000000007187984 */ /* 0x000fe80000000800 */
[----:B0-----:R-:W0:Y:S04]  /*09b0*/  LDS.128 R8, [R8] ;  /* 0x0000000008087984 */ /* 0x001e280000000c00 */
[----:B------:R-:W1:Y:S04]  /*09c0*/  LDS R27, [R7+0x80] ;  /* 0x00008000071b7984 */ /* 0x000e680000000800 */
[----:B------:R-:W2:Y:S01]  /*09d0*/  LDS R26, [R7+0x100] ;  /* 0x00010000071a7984 */ /* 0x000ea20000000800 */
[----:B0-----:R-:W-:-:S03]  /*09e0*/  FFMA R24, R8, R24, R25 ;  /* 0x0000001808187223 */ /* 0x001fc60000000019 */
[----:B------:R-:W0:Y:S01]  /*09f0*/  LDS R25, [R7+0x180] ;  /* 0x0001800007197984 */ /* 0x000e220000000800 */
[----:B-1----:R-:W-:-:S04]  /*0a00*/  FFMA R9, R27, R9, R24 ;  /* 0x000000091b097223 */ /* 0x002fc80000000018 */
[----:B--2---:R-:W-:-:S04]  /*0a10*/  FFMA R10, R26, R10, R9 ;  /* 0x0000000a1a0a7223 */ /* 0x004fc80000000009 */
[----:B0-----:R-:W-:-:S07]  /*0a20*/  FFMA R25, R25, R11, R10 ;  /* 0x0000000b19197223 */ /* 0x001fce000000000a */
.L_x_5:
[----:B------:R-:W-:Y:S05]  /*0a30*/  @!P2 BRA `(.L_x_1) ;  /* 0x000000000030a947 */ /* 0x000fea0003800000 */
[C---:B------:R-:W-:Y:S02]  /*0a40*/  LEA R8, R22.reuse, R19, 0x2 ;  /* 0x0000001316087211 */ /* 0x040fe400078e10ff */
[----:B------:R-:W-:Y:S02]  /*0a50*/  LEA R24, R22, R17, 0x7 ;  /* 0x0000001116187211 */ /* 0x000fe400078e38ff */
[----:B------:R-:W-:Y:S02]  /*0a60*/  ISETP.NE.AND P1, PT, R12, 0x1, PT ;  /* 0x000000010c00780c */ /* 0x000fe40003f25270 */
[----:B0-----:R-:W-:Y:S04]  /*0a70*/  LDS.128 R8, [R8] ;  /* 0x0000000008087984 */ /* 0x001fe80000000c00 */
[----:B------:R-:W0:Y:S02]  /*0a80*/  LDS R7, [R24] ;  /* 0x0000000018077984 */ /* 0x000e240000000800 */
[----:B0-----:R-:W-:-:S05]  /*0a90*/  FFMA R25, R8, R7, R25 ;  /* 0x0000000708197223 */ /* 0x001fca0000000019 */
[----:B------:R-:W-:Y:S05]  /*0aa0*/  @!P1 BRA `(.L_x_1) ;  /* 0x0000000000149947 */ /* 0x000fea0003800000 */
[----:B------:R-:W-:Y:S01]  /*0ab0*/  ISETP.NE.AND P1, PT, R12, 0x2, PT ;  /* 0x000000020c00780c */ /* 0x000fe20003f25270 */
[----:B------:R-:W0:-:S12]  /*0ac0*/  LDS R8, [R24+0x80] ;  /* 0x0000800018087984 */ /* 0x000e180000000800 */
[----:B------:R-:W1:Y:S01]  /*0ad0*/  @P1 LDS R22, [R24+0x100] ;  /* 0x0001000018161984 */ /* 0x000e620000000800 */
[----:B0-----:R-:W-:-:S04]  /*0ae0*/  FFMA R25, R8, R9, R25 ;  /* 0x0000000908197223 */ /* 0x001fc80000000019 */
[----:B-1----:R-:W-:-:S07]  /*0af0*/  @P1 FFMA R25, R22, R10, R25 ;  /* 0x0000000a16191223 */ /* 0x002fce0000000019 */
.L_x_1:
[----:B------:R-:W-:Y:S06]  /*0b00*/  BAR.SYNC.DEFER_BLOCKING 0x0 ;  /* 0x0000000000007b1d */ /* 0x000fec0000010000 */
[----:B------:R-:W-:Y:S05]  /*0b10*/  @P0 BRA `(.L_x_6) ;  /* 0xfffffff800100947 */ /* 0x000fea000383ffff */
.L_x_0:
[----:B------:R-:W1:Y:S01]  /*0b20*/  LDC.64 R2, c[0x0][0x390] ;  /* 0x0000e400ff027b82 */ /* 0x000e620000000a00 */
[----:B------:R-:W-:-:S04]  /*0b30*/  IMAD R21, R21, R6, R23 ;  /* 0x0000000615157224 */ /* 0x000fc800078e0217 */
[----:B-1----:R-:W-:-:S05]  /*0b40*/  IMAD.WIDE R2, R21, 0x4, R2 ;  /* 0x0000000415027825 */ /* 0x002fca00078e0202 */
[----:B------:R-:W-:Y:S01]  /*0b50*/  STG.E desc[UR8][R2.64], R25 ;  /* 0x0000001902007986 */ /* 0x000fe2000c101908 */
[----:B------:R-:W-:Y:S05]  /*0b60*/  EXIT ;  /* 0x000000000000794d */ /* 0x000fea0003800000 */
.L_x_7:
[----:B------:R-:W-:-:S00]  /*0b70*/  BRA `(.L_x_7) ;  /* 0xfffffffc00fc7947 */ /* 0x000fc0000383ffff */
[----:B------:R-:W-:-:S00]  /*0b80*/  NOP ;  /* 0x0000000000007918 */ /* 0x000fc00000000000 */
[----:B------:R-:W-:-:S00]  /*0b90*/  NOP ;  /* 0x0000000000007918 */ /* 0x000fc00000000000 */
[----:B------:R-:W-:-:S00]  /*0ba0*/  NOP ;  /* 0x0000000000007918 */ /* 0x000fc00000000000 */
[----:B------:R-:W-:-:S00]  /*0bb0*/  NOP ;  /* 0x0000000000007918 */ /* 0x000fc00000000000 */
[----:B------:R-:W-:-:S00]  /*0bc0*/  NOP ;  /* 0x0000000000007918 */ /* 0x000fc00000000000 */
[----:B------:R-:W-:-:S00]  /*0bd0*/  NOP ;  /* 0x0000000000007918 */ /* 0x000fc00000000000 */
[----:B------:R-:W-:-:S00]  /*0be0*/  NOP ;  /* 0x0000000000007918 */ /* 0x000fc00000000000 */
[----:B------:R-:W-:-:S00]  /*0bf0*/  NOP ;  /* 0x0000000000007918 */ /* 0x000fc00000000000 */
.L_x_8:


//--------------------- .nv.shared._Z20MatirxMultiplyKernelPKfS0_Pfii --------------------------
	.section	.nv.shared._Z20MatirxMultiplyKernelPKfS0_Pfii,"aw",@nobits
	.sectionflags	@""
	.align	4
.nv.shared._Z20MatirxMultiplyKernelPKfS0_Pfii:
	.zero		9216


//--------------------- .nv.shared.reserved.0     --------------------------
	.section	.nv.shared.reserved.0,"aw",@nobits
	.weak		__nv_reservedSMEM_offset_0_alias
	.size		__nv_reservedSMEM_offset_0_alias, 0, 64
	.other		__nv_reservedSMEM_offset_0_alias,@"STO_CUDA_RESERVED_SHARED STV_DEFAULT"
__nv_reservedSMEM_offset_0_alias:
	.zero		0
	.zero		64


//--------------------- .nv.constant0._Z20MatirxMultiplyKernelPKfS0_Pfii --------------------------
	.section	.nv.constant0._Z20MatirxMultiplyKernelPKfS0_Pfii,"a",@progbits
	.sectionflags	@""
	.align	4
.nv.constant0._Z20MatirxMultiplyKernelPKfS0_Pfii:
	.zero		928


//--------------------- SYMBOLS --------------------------

	.type		.nv.reservedSmem.offset0,@object
	.size		.nv.reservedSmem.offset0,0x4
	.type		.nv.reservedSmem.cap,@object
	.size		.nv.reservedSmem.cap,0x4
